//
// Generated by NVIDIA NVVM Compiler
//
// Compiler Build ID: CL-36424714
// Cuda compilation tools, release 13.0, V13.0.88
// Based on NVVM 20.0.0
//

.version 9.0
.target sm_100
.address_size 64

	// .globl	_Z12addMatrixRowPiS_S_

.visible .entry _Z12addMatrixRowPiS_S_(
	.param .u64 .ptr .align 1 _Z12addMatrixRowPiS_S__param_0,
	.param .u64 .ptr .align 1 _Z12addMatrixRowPiS_S__param_1,
	.param .u64 .ptr .align 1 _Z12addMatrixRowPiS_S__param_2
)
{
	.reg .pred 	%p<2>;
	.reg .b32 	%r<15>;
	.reg .b64 	%rd<11>;

	ld.param.u64 	%rd1, [_Z12addMatrixRowPiS_S__param_0];
	ld.param.u64 	%rd2, [_Z12addMatrixRowPiS_S__param_1];
	ld.param.u64 	%rd3, [_Z12addMatrixRowPiS_S__param_2];
	mov.u32 	%r1, %tid.x;
	setp.gt.u32 	%p1, %r1, 3;
	@%p1 bra 	$L__BB0_2;
	cvta.to.global.u64 	%rd4, %rd2;
	cvta.to.global.u64 	%rd5, %rd1;
	cvta.to.global.u64 	%rd6, %rd3;
	shl.b32 	%r2, %r1, 2;
	mul.wide.u32 	%rd7, %r2, 4;
	add.s64 	%rd8, %rd4, %rd7;
	ld.global.u32 	%r3, [%rd8];
	add.s64 	%rd9, %rd5, %rd7;
	ld.global.u32 	%r4, [%rd9];
	add.s32 	%r5, %r4, %r3;
	add.s64 	%rd10, %rd6, %rd7;
	st.global.u32 	[%rd10], %r5;
	ld.global.u32 	%r6, [%rd8+4];
	ld.global.u32 	%r7, [%rd9+4];
	add.s32 	%r8, %r7, %r6;
	st.global.u32 	[%rd10+4], %r8;
	ld.global.u32 	%r9, [%rd8+8];
	ld.global.u32 	%r10, [%rd9+8];
	add.s32 	%r11, %r10, %r9;
	st.global.u32 	[%rd10+8], %r11;
	ld.global.u32 	%r12, [%rd8+12];
	ld.global.u32 	%r13, [%rd9+12];
	add.s32 	%r14, %r13, %r12;
	st.global.u32 	[%rd10+12], %r14;
$L__BB0_2:
	ret;

}
	// .globl	_Z12addMatrixColPiS_S_
.visible .entry _Z12addMatrixColPiS_S_(
	.param .u64 .ptr .align 1 _Z12addMatrixColPiS_S__param_0,
	.param .u64 .ptr .align 1 _Z12addMatrixColPiS_S__param_1,
	.param .u64 .ptr .align 1 _Z12addMatrixColPiS_S__param_2
)
{
	.reg .pred 	%p<2>;
	.reg .b32 	%r<14>;
	.reg .b64 	%rd<11>;

	ld.param.u64 	%rd1, [_Z12addMatrixColPiS_S__param_0];
	ld.param.u64 	%rd2, [_Z12addMatrixColPiS_S__param_1];
	ld.param.u64 	%rd3, [_Z12addMatrixColPiS_S__param_2];
	mov.u32 	%r1, %tid.x;
	setp.gt.u32 	%p1, %r1, 3;
	@%p1 bra 	$L__BB1_2;
	cvta.to.global.u64 	%rd4, %rd2;
	cvta.to.global.u64 	%rd5, %rd1;
	cvta.to.global.u64 	%rd6, %rd3;
	mul.wide.u32 	%rd7, %r1, 4;
	add.s64 	%rd8, %rd4, %rd7;
	ld.global.u32 	%r2, [%rd8];
	add.s64 	%rd9, %rd5, %rd7;
	ld.global.u32 	%r3, [%rd9];
	add.s32 	%r4, %r3, %r2;
	add.s64 	%rd10, %rd6, %rd7;
	st.global.u32 	[%rd10], %r4;
	ld.global.u32 	%r5, [%rd8+16];
	ld.global.u32 	%r6, [%rd9+16];
	add.s32 	%r7, %r6, %r5;
	st.global.u32 	[%rd10+16], %r7;
	ld.global.u32 	%r8, [%rd8+32];
	ld.global.u32 	%r9, [%rd9+32];
	add.s32 	%r10, %r9, %r8;
	st.global.u32 	[%rd10+32], %r10;
	ld.global.u32 	%r11, [%rd8+48];
	ld.global.u32 	%r12, [%rd9+48];
	add.s32 	%r13, %r12, %r11;
	st.global.u32 	[%rd10+48], %r13;
$L__BB1_2:
	ret;

}
	// .globl	_Z12addMatrixElePiS_S_
.visible .entry _Z12addMatrixElePiS_S_(
	.param .u64 .ptr .align 1 _Z12addMatrixElePiS_S__param_0,
	.param .u64 .ptr .align 1 _Z12addMatrixElePiS_S__param_1,
	.param .u64 .ptr .align 1 _Z12addMatrixElePiS_S__param_2
)
{
	.reg .pred 	%p<4>;
	.reg .b32 	%r<14>;
	.reg .b64 	%rd<11>;

	ld.param.u64 	%rd1, [_Z12addMatrixElePiS_S__param_0];
	ld.param.u64 	%rd2, [_Z12addMatrixElePiS_S__param_1];
	ld.param.u64 	%rd3, [_Z12addMatrixElePiS_S__param_2];
	mov.u32 	%r3, %ctaid.y;
	mov.u32 	%r4, %ntid.y;
	mov.u32 	%r5, %tid.y;
	mad.lo.s32 	%r1, %r3, %r4, %r5;
	mov.u32 	%r6, %ctaid.x;
	mov.u32 	%r7, %ntid.x;
	mov.u32 	%r8, %tid.x;
	mad.lo.s32 	%r2, %r6, %r7, %r8;
	setp.gt.u32 	%p1, %r1, 3;
	setp.gt.s32 	%p2, %r2, 3;
	or.pred  	%p3, %p1, %p2;
	@%p3 bra 	$L__BB2_2;
	cvta.to.global.u64 	%rd4, %rd2;
	cvta.to.global.u64 	%rd5, %rd1;
	cvta.to.global.u64 	%rd6, %rd3;
	shl.b32 	%r9, %r1, 2;
	add.s32 	%r10, %r9, %r2;
	mul.wide.s32 	%rd7, %r10, 4;
	add.s64 	%rd8, %rd4, %rd7;
	ld.global.u32 	%r11, [%rd8];
	add.s64 	%rd9, %rd5, %rd7;
	ld.global.u32 	%r12, [%rd9];
	add.s32 	%r13, %r12, %r11;
	add.s64 	%rd10, %rd6, %rd7;
	st.global.u32 	[%rd10], %r13;
$L__BB2_2:
	ret;

}


// ===== COMPILED SASS (sm_100) =====

	.target	sm_100

	.elftype	@"ET_EXEC"


//--------------------- .note.nv.tkinfo           --------------------------
	.section	.note.nv.tkinfo,"",@"SHT_NOTE"
	.sectionflags	@"SHF_NOTE_NV_TKINFO"
	.tkinfo
        /*0018*/ 	.word	0x00000002
        /*0030*/ 	.string	""
        /*0030*/ 	.string	"ptxas"
        /*0030*/ 	.string	"Cuda compilation tools, release 13.0, V13.0.88"
        /*0030*/ 	.string	"Build cuda_13.0.r13.0/compiler.36424714_0"
        /*0030*/ 	.string	"-arch sm_100 -m 64 "



//--------------------- .note.nv.cuinfo           --------------------------
	.section	.note.nv.cuinfo,"",@"SHT_NOTE"
	.sectionflags	@"SHF_NOTE_NV_CUINFO"
        /*0018*/ 	.short	0x0002
        /*001a*/ 	.short	0x0064
        /*001c*/ 	.short	0x0082
	.zero		2


//--------------------- .nv.info                  --------------------------
	.section	.nv.info,"",@"SHT_CUDA_INFO"
	.align	4


	//----- nvinfo : EIATTR_REGCOUNT
	.align		4
        /*0000*/ 	.byte	0x04, 0x2f
        /*0002*/ 	.short	(.L_1 - .L_0)
	.align		4
.L_0:
        /*0004*/ 	.word	index@(_Z12addMatrixRowPiS_S_)
        /*0008*/ 	.word	0x00000012


	//----- nvinfo : EIATTR_FRAME_SIZE
	.align		4
.L_1:
        /*000c*/ 	.byte	0x04, 0x11
        /*000e*/ 	.short	(.L_3 - .L_2)
	.align		4
.L_2:
        /*0010*/ 	.word	index@(_Z12addMatrixRowPiS_S_)
        /*0014*/ 	.word	0x00000000


	//----- nvinfo : EIATTR_REGCOUNT
	.align		4
.L_3:
        /*0018*/ 	.byte	0x04, 0x2f
        /*001a*/ 	.short	(.L_5 - .L_4)
	.align		4
.L_4:
        /*001c*/ 	.word	index@(_Z12addMatrixColPiS_S_)
        /*0020*/ 	.word	0x00000012


	//----- nvinfo : EIATTR_FRAME_SIZE
	.align		4
.L_5:
        /*0024*/ 	.byte	0x04, 0x11
        /*0026*/ 	.short	(.L_7 - .L_6)
	.align		4
.L_6:
        /*0028*/ 	.word	index@(_Z12addMatrixColPiS_S_)
        /*002c*/ 	.word	0x00000000


	//----- nvinfo : EIATTR_REGCOUNT
	.align		4
.L_7:
        /*0030*/ 	.byte	0x04, 0x2f
        /*0032*/ 	.short	(.L_9 - .L_8)
	.align		4
.L_8:
        /*0034*/ 	.word	index@(_Z12addMatrixElePiS_S_)
        /*0038*/ 	.word	0x0000000c


	//----- nvinfo : EIATTR_FRAME_SIZE
	.align		4
.L_9:
        /*003c*/ 	.byte	0x04, 0x11
        /*003e*/ 	.short	(.L_11 - .L_10)
	.align		4
.L_10:
        /*0040*/ 	.word	index@(_Z12addMatrixElePiS_S_)
        /*0044*/ 	.word	0x00000000


	//----- nvinfo : EIATTR_MIN_STACK_SIZE
	.align		4
.L_11:
        /*0048*/ 	.byte	0x04, 0x12
        /*004a*/ 	.short	(.L_13 - .L_12)
	.align		4
.L_12:
        /*004c*/ 	.word	index@(_Z12addMatrixElePiS_S_)
        /*0050*/ 	.word	0x00000000


	//----- nvinfo : EIATTR_MIN_STACK_SIZE
	.align		4
.L_13:
        /*0054*/ 	.byte	0x04, 0x12
        /*0056*/ 	.short	(.L_15 - .L_14)
	.align		4
.L_14:
        /*0058*/ 	.word	index@(_Z12addMatrixColPiS_S_)
        /*005c*/ 	.word	0x00000000


	//----- nvinfo : EIATTR_MIN_STACK_SIZE
	.align		4
.L_15:
        /*0060*/ 	.byte	0x04, 0x12
        /*0062*/ 	.short	(.L_17 - .L_16)
	.align		4
.L_16:
        /*0064*/ 	.word	index@(_Z12addMatrixRowPiS_S_)
        /*0068*/ 	.word	0x00000000
.L_17:


//--------------------- .nv.compat                --------------------------
	.section	.nv.compat,"",@"SHT_CUDA_COMPAT_INFO"
	.align	4
        /*0000*/ 	.byte	0x02, 0x09, 0x00, 0x00, 0x02, 0x02, 0x01, 0x00, 0x02, 0x05, 0x05, 0x00, 0x03, 0x07, 0x01, 0x01
        /*0010*/ 	.byte	0x02, 0x03, 0x00, 0x00, 0x02, 0x06, 0x01, 0x00, 0x04, 0x0b, 0x08, 0x00, 0x09, 0x00, 0x00, 0x00
        /*0020*/ 	.byte	0x00, 0x00, 0x00, 0x00


//--------------------- .nv.info._Z12addMatrixElePiS_S_ --------------------------
	.section	.nv.info._Z12addMatrixElePiS_S_,"",@"SHT_CUDA_INFO"
	.sectionflags	@""
	.align	4


	//----- nvinfo : EIATTR_CUDA_API_VERSION
	.align		4
        /*0000*/ 	.byte	0x04, 0x37
        /*0002*/ 	.short	(.L_19 - .L_18)
.L_18:
        /*0004*/ 	.word	0x00000082


	//----- nvinfo : EIATTR_KPARAM_INFO
	.align		4
.L_19:
        /*0008*/ 	.byte	0x04, 0x17
        /*000a*/ 	.short	(.L_21 - .L_20)
.L_20:
        /*000c*/ 	.word	0x00000000
        /*0010*/ 	.short	0x0002
        /*0012*/ 	.short	0x0010
        /*0014*/ 	.byte	0x00, 0xf5, 0x21, 0x00


	//----- nvinfo : EIATTR_KPARAM_INFO
	.align		4
.L_21:
        /*0018*/ 	.byte	0x04, 0x17
        /*001a*/ 	.short	(.L_23 - .L_22)
.L_22:
        /*001c*/ 	.word	0x00000000
        /*0020*/ 	.short	0x0001
        /*0022*/ 	.short	0x0008
        /*0024*/ 	.byte	0x00, 0xf5, 0x21, 0x00


	//----- nvinfo : EIATTR_KPARAM_INFO
	.align		4
.L_23:
        /*0028*/ 	.byte	0x04, 0x17
        /*002a*/ 	.short	(.L_25 - .L_24)
.L_24:
        /*002c*/ 	.word	0x00000000
        /*0030*/ 	.short	0x0000
        /*0032*/ 	.short	0x0000
        /*0034*/ 	.byte	0x00, 0xf5, 0x21, 0x00


	//----- nvinfo : EIATTR_SPARSE_MMA_MASK
	.align		4
.L_25:
        /*0038*/ 	.byte	0x03, 0x50
        /*003a*/ 	.short	0x0000


	//----- nvinfo : EIATTR_MAXREG_COUNT
	.align		4
        /*003c*/ 	.byte	0x03, 0x1b
        /*003e*/ 	.short	0x00ff


	//----- nvinfo : EIATTR_MERCURY_ISA_VERSION
	.align		4
        /*0040*/ 	.byte	0x03, 0x5f
        /*0042*/ 	.short	0x0101


	//----- nvinfo : EIATTR_VRC_CTA_INIT_COUNT
	.align		4
        /*0044*/ 	.byte	0x02, 0x4a
	.zero		1
	.zero		1


	//----- nvinfo : EIATTR_EXIT_INSTR_OFFSETS
	.align		4
        /*0048*/ 	.byte	0x04, 0x1c
        /*004a*/ 	.short	(.L_27 - .L_26)


	//   ....[0]....
.L_26:
        /*004c*/ 	.word	0x000000b0


	//   ....[1]....
        /*0050*/ 	.word	0x00000180


	//----- nvinfo : EIATTR_CBANK_PARAM_SIZE
	.align		4
.L_27:
        /*0054*/ 	.byte	0x03, 0x19
        /*0056*/ 	.short	0x0018


	//----- nvinfo : EIATTR_PARAM_CBANK
	.align		4
        /*0058*/ 	.byte	0x04, 0x0a
        /*005a*/ 	.short	(.L_29 - .L_28)
	.align		4
.L_28:
        /*005c*/ 	.word	index@(.nv.constant0._Z12addMatrixElePiS_S_)
        /*0060*/ 	.short	0x0380
        /*0062*/ 	.short	0x0018


	//----- nvinfo : EIATTR_SW_WAR
	.align		4
.L_29:
        /*0064*/ 	.byte	0x04, 0x36
        /*0066*/ 	.short	(.L_31 - .L_30)
.L_30:
        /*0068*/ 	.word	0x00000008
.L_31:


//--------------------- .nv.info._Z12addMatrixColPiS_S_ --------------------------
	.section	.nv.info._Z12addMatrixColPiS_S_,"",@"SHT_CUDA_INFO"
	.sectionflags	@""
	.align	4


	//----- nvinfo : EIATTR_CUDA_API_VERSION
	.align		4
        /*0000*/ 	.byte	0x04, 0x37
        /*0002*/ 	.short	(.L_33 - .L_32)
.L_32:
        /*0004*/ 	.word	0x00000082


	//----- nvinfo : EIATTR_KPARAM_INFO
	.align		4
.L_33:
        /*0008*/ 	.byte	0x04, 0x17
        /*000a*/ 	.short	(.L_35 - .L_34)
.L_34:
        /*000c*/ 	.word	0x00000000
        /*0010*/ 	.short	0x0002
        /*0012*/ 	.short	0x0010
        /*0014*/ 	.byte	0x00, 0xf5, 0x21, 0x00


	//----- nvinfo : EIATTR_KPARAM_INFO
	.align		4
.L_35:
        /*0018*/ 	.byte	0x04, 0x17
        /*001a*/ 	.short	(.L_37 - .L_36)
.L_36:
        /*001c*/ 	.word	0x00000000
        /*0020*/ 	.short	0x0001
        /*0022*/ 	.short	0x0008
        /*0024*/ 	.byte	0x00, 0xf5, 0x21, 0x00


	//----- nvinfo : EIATTR_KPARAM_INFO
	.align		4
.L_37:
        /*0028*/ 	.byte	0x04, 0x17
        /*002a*/ 	.short	(.L_39 - .L_38)
.L_38:
        /*002c*/ 	.word	0x00000000
        /*0030*/ 	.short	0x0000
        /*0032*/ 	.short	0x0000
        /*0034*/ 	.byte	0x00, 0xf5, 0x21, 0x00


	//----- nvinfo : EIATTR_SPARSE_MMA_MASK
	.align		4
.L_39:
        /*0038*/ 	.byte	0x03, 0x50
        /*003a*/ 	.short	0x0000


	//----- nvinfo : EIATTR_MAXREG_COUNT
	.align		4
        /*003c*/ 	.byte	0x03, 0x1b
        /*003e*/ 	.short	0x00ff


	//----- nvinfo : EIATTR_MERCURY_ISA_VERSION
	.align		4
        /*0040*/ 	.byte	0x03, 0x5f
        /*0042*/ 	.short	0x0101


	//----- nvinfo : EIATTR_VRC_CTA_INIT_COUNT
	.align		4
        /*0044*/ 	.byte	0x02, 0x4a
	.zero		1
	.zero		1


	//----- nvinfo : EIATTR_EXIT_INSTR_OFFSETS
	.align		4
        /*0048*/ 	.byte	0x04, 0x1c
        /*004a*/ 	.short	(.L_41 - .L_40)


	//   ....[0]....
.L_40:
        /*004c*/ 	.word	0x00000030


	//   ....[1]....
        /*0050*/ 	.word	0x000001b0


	//----- nvinfo : EIATTR_CBANK_PARAM_SIZE
	.align		4
.L_41:
        /*0054*/ 	.byte	0x03, 0x19
        /*0056*/ 	.short	0x0018


	//----- nvinfo : EIATTR_PARAM_CBANK
	.align		4
        /*0058*/ 	.byte	0x04, 0x0a
        /*005a*/ 	.short	(.L_43 - .L_42)
	.align		4
.L_42:
        /*005c*/ 	.word	index@(.nv.constant0._Z12addMatrixColPiS_S_)
        /*0060*/ 	.short	0x0380
        /*0062*/ 	.short	0x0018


	//----- nvinfo : EIATTR_SW_WAR
	.align		4
.L_43:
        /*0064*/ 	.byte	0x04, 0x36
        /*0066*/ 	.short	(.L_45 - .L_44)
.L_44:
        /*0068*/ 	.word	0x00000008
.L_45:


//--------------------- .nv.info._Z12addMatrixRowPiS_S_ --------------------------
	.section	.nv.info._Z12addMatrixRowPiS_S_,"",@"SHT_CUDA_INFO"
	.sectionflags	@""
	.align	4


	//----- nvinfo : EIATTR_CUDA_API_VERSION
	.align		4
        /*0000*/ 	.byte	0x04, 0x37
        /*0002*/ 	.short	(.L_47 - .L_46)
.L_46:
        /*0004*/ 	.word	0x00000082


	//----- nvinfo : EIATTR_KPARAM_INFO
	.align		4
.L_47:
        /*0008*/ 	.byte	0x04, 0x17
        /*000a*/ 	.short	(.L_49 - .L_48)
.L_48:
        /*000c*/ 	.word	0x00000000
        /*0010*/ 	.short	0x0002
        /*0012*/ 	.short	0x0010
        /*0014*/ 	.byte	0x00, 0xf5, 0x21, 0x00


	//----- nvinfo : EIATTR_KPARAM_INFO
	.align		4
.L_49:
        /*0018*/ 	.byte	0x04, 0x17
        /*001a*/ 	.short	(.L_51 - .L_50)
.L_50:
        /*001c*/ 	.word	0x00000000
        /*0020*/ 	.short	0x0001
        /*0022*/ 	.short	0x0008
        /*0024*/ 	.byte	0x00, 0xf5, 0x21, 0x00


	//----- nvinfo : EIATTR_KPARAM_INFO
	.align		4
.L_51:
        /*0028*/ 	.byte	0x04, 0x17
        /*002a*/ 	.short	(.L_53 - .L_52)
.L_52:
        /*002c*/ 	.word	0x00000000
        /*0030*/ 	.short	0x0000
        /*0032*/ 	.short	0x0000
        /*0034*/ 	.byte	0x00, 0xf5, 0x21, 0x00


	//----- nvinfo : EIATTR_SPARSE_MMA_MASK
	.align		4
.L_53:
        /*0038*/ 	.byte	0x03, 0x50
        /*003a*/ 	.short	0x0000


	//----- nvinfo : EIATTR_MAXREG_COUNT
	.align		4
        /*003c*/ 	.byte	0x03, 0x1b
        /*003e*/ 	.short	0x00ff


	//----- nvinfo : EIATTR_MERCURY_ISA_VERSION
	.align		4
        /*0040*/ 	.byte	0x03, 0x5f
        /*0042*/ 	.short	0x0101


	//----- nvinfo : EIATTR_VRC_CTA_INIT_COUNT
	.align		4
        /*0044*/ 	.byte	0x02, 0x4a
	.zero		1
	.zero		1


	//----- nvinfo : EIATTR_EXIT_INSTR_OFFSETS
	.align		4
        /*0048*/ 	.byte	0x04, 0x1c
        /*004a*/ 	.short	(.L_55 - .L_54)


	//   ....[0]....
.L_54:
        /*004c*/ 	.word	0x00000030


	//   ....[1]....
        /*0050*/ 	.word	0x000001c0


	//----- nvinfo : EIATTR_CBANK_PARAM_SIZE
	.align		4
.L_55:
        /*0054*/ 	.byte	0x03, 0x19
        /*0056*/ 	.short	0x0018


	//----- nvinfo : EIATTR_PARAM_CBANK
	.align		4
        /*0058*/ 	.byte	0x04, 0x0a
        /*005a*/ 	.short	(.L_57 - .L_56)
	.align		4
.L_56:
        /*005c*/ 	.word	index@(.nv.constant0._Z12addMatrixRowPiS_S_)
        /*0060*/ 	.short	0x0380
        /*0062*/ 	.short	0x0018


	//----- nvinfo : EIATTR_SW_WAR
	.align		4
.L_57:
        /*0064*/ 	.byte	0x04, 0x36
        /*0066*/ 	.short	(.L_59 - .L_58)
.L_58:
        /*0068*/ 	.word	0x00000008
.L_59:


//--------------------- .nv.callgraph             --------------------------
	.section	.nv.callgraph,"",@"SHT_CUDA_CALLGRAPH"
	.align	4
	.sectionentsize	8
	.align		4
        /*0000*/ 	.word	0x00000000
	.align		4
        /*0004*/ 	.word	0xffffffff
	.align		4
        /*0008*/ 	.word	0x00000000
	.align		4
        /*000c*/ 	.word	0xfffffffe
	.align		4
        /*0010*/ 	.word	0x00000000
	.align		4
        /*0014*/ 	.word	0xfffffffd
	.align		4
        /*0018*/ 	.word	0x00000000
	.align		4
        /*001c*/ 	.word	0xfffffffc


//--------------------- .text._Z12addMatrixElePiS_S_ --------------------------
	.section	.text._Z12addMatrixElePiS_S_,"ax",@progbits
	.align	128
        .global         _Z12addMatrixElePiS_S_
        .type           _Z12addMatrixElePiS_S_,@function
        .size           _Z12addMatrixElePiS_S_,(.L_x_3 - _Z12addMatrixElePiS_S_)
        .other          _Z12addMatrixElePiS_S_,@"STO_CUDA_ENTRY STV_DEFAULT"
_Z12addMatrixElePiS_S_:
.text._Z12addMatrixElePiS_S_:
[----:B------:R-:W-:Y:S01]  /*0000*/  LDC R1, c[0x0][0x37c] ;  /* 0x0000df00ff017b82 */ /* 0x000fe20000000800 */
[----:B------:R-:W0:Y:S07]  /*0010*/  S2R R2, SR_TID.X ;  /* 0x0000000000027919 */ /* 0x000e2e0000002100 */
[----:B------:R-:W1:Y:S01]  /*0020*/  LDC R0, c[0x0][0x364] ;  /* 0x0000d900ff007b82 */ /* 0x000e620000000800 */
[----:B------:R-:W1:Y:S07]  /*0030*/  S2R R3, SR_TID.Y ;  /* 0x0000000000037919 */ /* 0x000e6e0000002200 */
[----:B------:R-:W0:Y:S08]  /*0040*/  S2UR UR5, SR_CTAID.X ;  /* 0x00000000000579c3 */ /* 0x000e300000002500 */
[----:B------:R-:W0:Y:S08]  /*0050*/  LDC R7, c[0x0][0x360] ;  /* 0x0000d800ff077b82 */ /* 0x000e300000000800 */
[----:B------:R-:W1:Y:S01]  /*0060*/  S2UR UR4, SR_CTAID.Y ;  /* 0x00000000000479c3 */ /* 0x000e620000002600 */
[----:B0-----:R-:W-:-:S05]  /*0070*/  IMAD R7, R7, UR5, R2 ;  /* 0x0000000507077c24 */ /* 0x001fca000f8e0202 */
[----:B------:R-:W-:Y:S01]  /*0080*/  ISETP.GT.AND P0, PT, R7, 0x3, PT ;  /* 0x000000030700780c */ /* 0x000fe20003f04270 */
[----:B-1----:R-:W-:-:S05]  /*0090*/  IMAD R0, R0, UR4, R3 ;  /* 0x0000000400007c24 */ /* 0x002fca000f8e0203 */
[----:B------:R-:W-:-:S13]  /*00a0*/  ISETP.GT.U32.OR P0, PT, R0, 0x3, P0 ;  /* 0x000000030000780c */ /* 0x000fda0000704470 */
[----:B------:R-:W-:Y:S05]  /*00b0*/  @P0 EXIT ;  /* 0x000000000000094d */ /* 0x000fea0003800000 */
[----:B------:R-:W0:Y:S01]  /*00c0*/  LDC.64 R2, c[0x0][0x388] ;  /* 0x0000e200ff027b82 */ /* 0x000e220000000a00 */
[----:B------:R-:W1:Y:S01]  /*00d0*/  LDCU.64 UR4, c[0x0][0x358] ;  /* 0x00006b00ff0477ac */ /* 0x000e620008000a00 */
[----:B------:R-:W-:-:S06]  /*00e0*/  LEA R9, R0, R7, 0x2 ;  /* 0x0000000700097211 */ /* 0x000fcc00078e10ff */
[----:B------:R-:W2:Y:S08]  /*00f0*/  LDC.64 R4, c[0x0][0x380] ;  /* 0x0000e000ff047b82 */ /* 0x000eb00000000a00 */
[----:B------:R-:W3:Y:S01]  /*0100*/  LDC.64 R6, c[0x0][0x390] ;  /* 0x0000e400ff067b82 */ /* 0x000ee20000000a00 */
[----:B0-----:R-:W-:-:S06]  /*0110*/  IMAD.WIDE R2, R9, 0x4, R2 ;  /* 0x0000000409027825 */ /* 0x001fcc00078e0202 */
[----:B-1----:R-:W4:Y:S01]  /*0120*/  LDG.E R2, desc[UR4][R2.64] ;  /* 0x0000000402027981 */ /* 0x002f22000c1e1900 */
[----:B--2---:R-:W-:-:S06]  /*0130*/  IMAD.WIDE R4, R9, 0x4, R4 ;  /* 0x0000000409047825 */ /* 0x004fcc00078e0204 */
[----:B------:R-:W4:Y:S01]  /*0140*/  LDG.E R5, desc[UR4][R4.64] ;  /* 0x0000000404057981 */ /* 0x000f22000c1e1900 */
[----:B---3--:R-:W-:Y:S01]  /*0150*/  IMAD.WIDE R6, R9, 0x4, R6 ;  /* 0x0000000409067825 */ /* 0x008fe200078e0206 */
[----:B----4-:R-:W-:-:S05]  /*0160*/  IADD3 R9, PT, PT, R2, R5, RZ ;  /* 0x0000000502097210 */ /* 0x010fca0007ffe0ff */
[----:B------:R-:W-:Y:S01]  /*0170*/  STG.E desc[UR4][R6.64], R9 ;  /* 0x0000000906007986 */ /* 0x000fe2000c101904 */
[----:B------:R-:W-:Y:S05]  /*0180*/  EXIT ;  /* 0x000000000000794d */ /* 0x000fea0003800000 */
.L_x_0:
[----:B------:R-:W-:-:S00]  /*0190*/  BRA `(.L_x_0) ;  /* 0xfffffffc00fc7947 */ /* 0x000fc0000383ffff */
[----:B------:R-:W-:-:S00]  /*01a0*/  NOP ;  /* 0x0000000000007918 */ /* 0x000fc00000000000 */
        /* <DEDUP_REMOVED lines=13> */
.L_x_3:


//--------------------- .text._Z12addMatrixColPiS_S_ --------------------------
	.section	.text._Z12addMatrixColPiS_S_,"ax",@progbits
	.align	128
        .global         _Z12addMatrixColPiS_S_
        .type           _Z12addMatrixColPiS_S_,@function
        .size           _Z12addMatrixColPiS_S_,(.L_x_4 - _Z12addMatrixColPiS_S_)
        .other          _Z12addMatrixColPiS_S_,@"STO_CUDA_ENTRY STV_DEFAULT"
_Z12addMatrixColPiS_S_:
.text._Z12addMatrixColPiS_S_:
[----:B------:R-:W-:Y:S01]  /*0000*/  LDC R1, c[0x0][0x37c] ;  /* 0x0000df00ff017b82 */ /* 0x000fe20000000800 */
[----:B------:R-:W0:Y:S02]  /*0010*/  S2R R11, SR_TID.X ;  /* 0x00000000000b7919 */ /* 0x000e240000002100 */
[----:B0-----:R-:W-:-:S13]  /*0020*/  ISETP.GT.U32.AND P0, PT, R11, 0x3, PT ;  /* 0x000000030b00780c */ /* 0x001fda0003f04070 */
[----:B------:R-:W-:Y:S05]  /*0030*/  @P0 EXIT ;  /* 0x000000000000094d */ /* 0x000fea0003800000 */
[----:B------:R-:W0:Y:S01]  /*0040*/  LDC.64 R4, c[0x0][0x388] ;  /* 0x0000e200ff047b82 */ /* 0x000e220000000a00 */
[----:B------:R-:W1:Y:S07]  /*0050*/  LDCU.64 UR4, c[0x0][0x358] ;  /* 0x00006b00ff0477ac */ /* 0x000e6e0008000a00 */
[----:B------:R-:W2:Y:S08]  /*0060*/  LDC.64 R6, c[0x0][0x380] ;  /* 0x0000e000ff067b82 */ /* 0x000eb00000000a00 */
[----:B------:R-:W3:Y:S01]  /*0070*/  LDC.64 R2, c[0x0][0x390] ;  /* 0x0000e400ff027b82 */ /* 0x000ee20000000a00 */
[----:B0-----:R-:W-:-:S05]  /*0080*/  IMAD.WIDE.U32 R4, R11, 0x4, R4 ;  /* 0x000000040b047825 */ /* 0x001fca00078e0004 */
[----:B-1----:R-:W4:Y:S01]  /*0090*/  LDG.E R0, desc[UR4][R4.64] ;  /* 0x0000000404007981 */ /* 0x002f22000c1e1900 */
[----:B--2---:R-:W-:-:S05]  /*00a0*/  IMAD.WIDE.U32 R6, R11, 0x4, R6 ;  /* 0x000000040b067825 */ /* 0x004fca00078e0006 */
[----:B------:R-:W4:Y:S01]  /*00b0*/  LDG.E R9, desc[UR4][R6.64] ;  /* 0x0000000406097981 */ /* 0x000f22000c1e1900 */
[----:B---3--:R-:W-:Y:S01]  /*00c0*/  IMAD.WIDE.U32 R2, R11, 0x4, R2 ;  /* 0x000000040b027825 */ /* 0x008fe200078e0002 */
[----:B----4-:R-:W-:-:S05]  /*00d0*/  IADD3 R9, PT, PT, R0, R9, RZ ;  /* 0x0000000900097210 */ /* 0x010fca0007ffe0ff */
[----:B------:R-:W-:Y:S04]  /*00e0*/  STG.E desc[UR4][R2.64], R9 ;  /* 0x0000000902007986 */ /* 0x000fe8000c101904 */
[----:B------:R-:W2:Y:S04]  /*00f0*/  LDG.E R0, desc[UR4][R4.64+0x10] ;  /* 0x0000100404007981 */ /* 0x000ea8000c1e1900 */
[----:B------:R-:W2:Y:S02]  /*0100*/  LDG.E R11, desc[UR4][R6.64+0x10] ;  /* 0x00001004060b7981 */ /* 0x000ea4000c1e1900 */
[----:B--2---:R-:W-:-:S05]  /*0110*/  IADD3 R11, PT, PT, R0, R11, RZ ;  /* 0x0000000b000b7210 */ /* 0x004fca0007ffe0ff */
        /* <DEDUP_REMOVED lines=8> */
[----:B------:R-:W-:Y:S01]  /*01a0*/  STG.E desc[UR4][R2.64+0x30], R15 ;  /* 0x0000300f02007986 */ /* 0x000fe2000c101904 */
[----:B------:R-:W-:Y:S05]  /*01b0*/  EXIT ;  /* 0x000000000000794d */ /* 0x000fea0003800000 */
.L_x_1:
        /* <DEDUP_REMOVED lines=12> */
.L_x_4:


//--------------------- .text._Z12addMatrixRowPiS_S_ --------------------------
	.section	.text._Z12addMatrixRowPiS_S_,"ax",@progbits
	.align	128
        .global         _Z12addMatrixRowPiS_S_
        .type           _Z12addMatrixRowPiS_S_,@function
        .size           _Z12addMatrixRowPiS_S_,(.L_x_5 - _Z12addMatrixRowPiS_S_)
        .other          _Z12addMatrixRowPiS_S_,@"STO_CUDA_ENTRY STV_DEFAULT"
_Z12addMatrixRowPiS_S_:
.text._Z12addMatrixRowPiS_S_:
[----:B------:R-:W-:Y:S01]  /*0000*/  LDC R1, c[0x0][0x37c] ;  /* 0x0000df00ff017b82 */ /* 0x000fe20000000800 */
[----:B------:R-:W0:Y:S02]  /*0010*/  S2R R9, SR_TID.X ;  /* 0x0000000000097919 */ /* 0x000e240000002100 */
[----:B0-----:R-:W-:-:S13]  /*0020*/  ISETP.GT.U32.AND P0, PT, R9, 0x3, PT ;  /* 0x000000030900780c */ /* 0x001fda0003f04070 */
[----:B------:R-:W-:Y:S05]  /*0030*/  @P0 EXIT ;  /* 0x000000000000094d */ /* 0x000fea0003800000 */
[----:B------:R-:W0:Y:S01]  /*0040*/  LDC.64 R2, c[0x0][0x388] ;  /* 0x0000e200ff027b82 */ /* 0x000e220000000a00 */
[----:B------:R-:W1:Y:S01]  /*0050*/  LDCU.64 UR4, c[0x0][0x358] ;  /* 0x00006b00ff0477ac */ /* 0x000e620008000a00 */
[----:B------:R-:W-:-:S06]  /*0060*/  SHF.L.U32 R9, R9, 0x2, RZ ;  /* 0x0000000209097819 */ /* 0x000fcc00000006ff */
        /* <DEDUP_REMOVED lines=22> */
.L_x_2:
        /* <DEDUP_REMOVED lines=11> */
.L_x_5:


//--------------------- .nv.shared.reserved.0     --------------------------
	.section	.nv.shared.reserved.0,"aw",@nobits
	.weak		__nv_reservedSMEM_offset_0_alias
	.size		__nv_reservedSMEM_offset_0_alias, 0, 64
	.other		__nv_reservedSMEM_offset_0_alias,@"STO_CUDA_RESERVED_SHARED STV_DEFAULT"
__nv_reservedSMEM_offset_0_alias:
	.zero		0
	.zero		64


//--------------------- .nv.constant0._Z12addMatrixElePiS_S_ --------------------------
	.section	.nv.constant0._Z12addMatrixElePiS_S_,"a",@progbits
	.sectionflags	@""
	.align	4
.nv.constant0._Z12addMatrixElePiS_S_:
	.zero		920


//--------------------- .nv.constant0._Z12addMatrixColPiS_S_ --------------------------
	.section	.nv.constant0._Z12addMatrixColPiS_S_,"a",@progbits
	.sectionflags	@""
	.align	4
.nv.constant0._Z12addMatrixColPiS_S_:
	.zero		920


//--------------------- .nv.constant0._Z12addMatrixRowPiS_S_ --------------------------
	.section	.nv.constant0._Z12addMatrixRowPiS_S_,"a",@progbits
	.sectionflags	@""
	.align	4
.nv.constant0._Z12addMatrixRowPiS_S_:
	.zero		920


//--------------------- SYMBOLS --------------------------

	.type		.nv.reservedSmem.offset0,@object
	.size		.nv.reservedSmem.offset0,0x4
